//
// Generated by NVIDIA NVVM Compiler
//
// Compiler Build ID: CL-36424714
// Cuda compilation tools, release 13.0, V13.0.88
// Based on NVVM 20.0.0
//

.version 9.0
.target sm_100
.address_size 64

	// .globl	_Z11log_libmathPdS_i

.visible .entry _Z11log_libmathPdS_i(
	.param .u64 .ptr .align 1 _Z11log_libmathPdS_i_param_0,
	.param .u64 .ptr .align 1 _Z11log_libmathPdS_i_param_1,
	.param .u32 _Z11log_libmathPdS_i_param_2
)
{
	.reg .pred 	%p<6>;
	.reg .b32 	%r<34>;
	.reg .b64 	%rd<9>;
	.reg .b64 	%fd<46>;

	ld.param.u64 	%rd1, [_Z11log_libmathPdS_i_param_0];
	ld.param.u64 	%rd2, [_Z11log_libmathPdS_i_param_1];
	ld.param.u32 	%r12, [_Z11log_libmathPdS_i_param_2];
	mov.u32 	%r13, %tid.x;
	mov.u32 	%r14, %ctaid.x;
	mov.u32 	%r15, %ntid.x;
	mad.lo.s32 	%r1, %r14, %r15, %r13;
	setp.ge.s32 	%p1, %r1, %r12;
	@%p1 bra 	$L__BB0_9;
	cvta.to.global.u64 	%rd3, %rd1;
	mul.wide.s32 	%rd4, %r1, 8;
	add.s64 	%rd5, %rd3, %rd4;
	ld.global.f64 	%fd43, [%rd5];
	{
	.reg .b32 %temp; 
	mov.b64 	{%temp, %r30}, %fd43;
	}
	{
	.reg .b32 %temp; 
	mov.b64 	{%r31, %temp}, %fd43;
	}
	setp.gt.s32 	%p2, %r30, 1048575;
	mov.b32 	%r32, -1023;
	@%p2 bra 	$L__BB0_3;
	mul.f64 	%fd43, %fd43, 0d4350000000000000;
	{
	.reg .b32 %temp; 
	mov.b64 	{%temp, %r30}, %fd43;
	}
	{
	.reg .b32 %temp; 
	mov.b64 	{%r31, %temp}, %fd43;
	}
	mov.b32 	%r32, -1077;
$L__BB0_3:
	add.s32 	%r18, %r30, -1;
	setp.gt.u32 	%p3, %r18, 2146435070;
	@%p3 bra 	$L__BB0_7;
	shr.u32 	%r21, %r30, 20;
	add.s32 	%r33, %r32, %r21;
	and.b32  	%r22, %r30, 1048575;
	or.b32  	%r23, %r22, 1072693248;
	mov.b64 	%fd44, {%r31, %r23};
	setp.lt.u32 	%p5, %r23, 1073127583;
	@%p5 bra 	$L__BB0_6;
	{
	.reg .b32 %temp; 
	mov.b64 	{%r24, %temp}, %fd44;
	}
	{
	.reg .b32 %temp; 
	mov.b64 	{%temp, %r25}, %fd44;
	}
	add.s32 	%r26, %r25, -1048576;
	mov.b64 	%fd44, {%r24, %r26};
	add.s32 	%r33, %r33, 1;
$L__BB0_6:
	add.f64 	%fd11, %fd44, 0dBFF0000000000000;
	add.f64 	%fd12, %fd44, 0d3FF0000000000000;
	rcp.approx.ftz.f64 	%fd13, %fd12;
	neg.f64 	%fd14, %fd12;
	fma.rn.f64 	%fd15, %fd14, %fd13, 0d3FF0000000000000;
	fma.rn.f64 	%fd16, %fd15, %fd15, %fd15;
	fma.rn.f64 	%fd17, %fd16, %fd13, %fd13;
	mul.f64 	%fd18, %fd11, %fd17;
	fma.rn.f64 	%fd19, %fd11, %fd17, %fd18;
	mul.f64 	%fd20, %fd19, %fd19;
	fma.rn.f64 	%fd21, %fd20, 0d3EB1380B3AE80F1E, 0d3ED0EE258B7A8B04;
	fma.rn.f64 	%fd22, %fd21, %fd20, 0d3EF3B2669F02676F;
	fma.rn.f64 	%fd23, %fd22, %fd20, 0d3F1745CBA9AB0956;
	fma.rn.f64 	%fd24, %fd23, %fd20, 0d3F3C71C72D1B5154;
	fma.rn.f64 	%fd25, %fd24, %fd20, 0d3F624924923BE72D;
	fma.rn.f64 	%fd26, %fd25, %fd20, 0d3F8999999999A3C4;
	fma.rn.f64 	%fd27, %fd26, %fd20, 0d3FB5555555555554;
	sub.f64 	%fd28, %fd11, %fd19;
	add.f64 	%fd29, %fd28, %fd28;
	neg.f64 	%fd30, %fd19;
	fma.rn.f64 	%fd31, %fd30, %fd11, %fd29;
	mul.f64 	%fd32, %fd17, %fd31;
	mul.f64 	%fd33, %fd20, %fd27;
	fma.rn.f64 	%fd34, %fd33, %fd19, %fd32;
	xor.b32  	%r27, %r33, -2147483648;
	mov.b32 	%r28, 1127219200;
	mov.b64 	%fd35, {%r27, %r28};
	mov.b32 	%r29, -2147483648;
	mov.b64 	%fd36, {%r29, %r28};
	sub.f64 	%fd37, %fd35, %fd36;
	fma.rn.f64 	%fd38, %fd37, 0d3FE62E42FEFA39EF, %fd19;
	fma.rn.f64 	%fd39, %fd37, 0dBFE62E42FEFA39EF, %fd38;
	sub.f64 	%fd40, %fd39, %fd19;
	sub.f64 	%fd41, %fd34, %fd40;
	fma.rn.f64 	%fd42, %fd37, 0d3C7ABC9E3B39803F, %fd41;
	add.f64 	%fd45, %fd38, %fd42;
	bra.uni 	$L__BB0_8;
$L__BB0_7:
	fma.rn.f64 	%fd10, %fd43, 0d7FF0000000000000, 0d7FF0000000000000;
	{
	.reg .b32 %temp; 
	mov.b64 	{%temp, %r19}, %fd43;
	}
	and.b32  	%r20, %r19, 2147483647;
	setp.eq.s32 	%p4, %r20, 0;
	selp.f64 	%fd45, 0dFFF0000000000000, %fd10, %p4;
$L__BB0_8:
	cvta.to.global.u64 	%rd6, %rd2;
	add.s64 	%rd8, %rd6, %rd4;
	st.global.f64 	[%rd8], %fd45;
$L__BB0_9:
	ret;

}
	// .globl	_Z16logarithm_taylorPdS_i
.visible .entry _Z16logarithm_taylorPdS_i(
	.param .u64 .ptr .align 1 _Z16logarithm_taylorPdS_i_param_0,
	.param .u64 .ptr .align 1 _Z16logarithm_taylorPdS_i_param_1,
	.param .u32 _Z16logarithm_taylorPdS_i_param_2
)
{
	.reg .pred 	%p<3>;
	.reg .b32 	%r<12>;
	.reg .b64 	%rd<9>;
	.reg .b64 	%fd<27>;

	ld.param.u64 	%rd1, [_Z16logarithm_taylorPdS_i_param_0];
	ld.param.u64 	%rd2, [_Z16logarithm_taylorPdS_i_param_1];
	ld.param.u32 	%r4, [_Z16logarithm_taylorPdS_i_param_2];
	mov.u32 	%r5, %tid.x;
	mov.u32 	%r6, %ctaid.x;
	mov.u32 	%r7, %ntid.x;
	mad.lo.s32 	%r1, %r6, %r7, %r5;
	setp.ge.s32 	%p1, %r1, %r4;
	@%p1 bra 	$L__BB1_4;
	cvta.to.global.u64 	%rd3, %rd1;
	mul.wide.s32 	%rd4, %r1, 8;
	add.s64 	%rd5, %rd3, %rd4;
	ld.global.f64 	%fd10, [%rd5];
	add.f64 	%fd1, %fd10, 0dBFF0000000000000;
	mov.f64 	%fd26, 0d0000000000000000;
	mov.f64 	%fd24, 0d3FF0000000000000;
	mov.b32 	%r11, 4;
	mov.f64 	%fd25, %fd1;
$L__BB1_2:
	div.rn.f64 	%fd11, %fd25, %fd24;
	add.f64 	%fd12, %fd26, %fd11;
	mul.f64 	%fd13, %fd25, %fd1;
	add.s32 	%r9, %r11, -2;
	cvt.rn.f64.u32 	%fd14, %r9;
	div.rn.f64 	%fd15, %fd13, %fd14;
	sub.f64 	%fd16, %fd12, %fd15;
	mul.f64 	%fd17, %fd13, %fd1;
	add.s32 	%r10, %r11, -1;
	cvt.rn.f64.u32 	%fd18, %r10;
	div.rn.f64 	%fd19, %fd17, %fd18;
	add.f64 	%fd20, %fd16, %fd19;
	mul.f64 	%fd21, %fd17, %fd1;
	cvt.rn.f64.u32 	%fd22, %r11;
	div.rn.f64 	%fd23, %fd21, %fd22;
	sub.f64 	%fd26, %fd20, %fd23;
	mul.f64 	%fd25, %fd21, %fd1;
	add.f64 	%fd24, %fd24, 0d4010000000000000;
	add.s32 	%r11, %r11, 4;
	setp.ne.s32 	%p2, %r11, 104;
	@%p2 bra 	$L__BB1_2;
	cvta.to.global.u64 	%rd6, %rd2;
	add.s64 	%rd8, %rd6, %rd4;
	st.global.f64 	[%rd8], %fd26;
$L__BB1_4:
	ret;

}


// ===== COMPILED SASS (sm_100) =====

	.target	sm_100

	.elftype	@"ET_EXEC"


//--------------------- .note.nv.tkinfo           --------------------------
	.section	.note.nv.tkinfo,"",@"SHT_NOTE"
	.sectionflags	@"SHF_NOTE_NV_TKINFO"
	.tkinfo
        /*0018*/ 	.word	0x00000002
        /*0030*/ 	.string	""
        /*0030*/ 	.string	"ptxas"
        /*0030*/ 	.string	"Cuda compilation tools, release 13.0, V13.0.88"
        /*0030*/ 	.string	"Build cuda_13.0.r13.0/compiler.36424714_0"
        /*0030*/ 	.string	"-arch sm_100 -m 64 "



//--------------------- .note.nv.cuinfo           --------------------------
	.section	.note.nv.cuinfo,"",@"SHT_NOTE"
	.sectionflags	@"SHF_NOTE_NV_CUINFO"
        /*0018*/ 	.short	0x0002
        /*001a*/ 	.short	0x0064
        /*001c*/ 	.short	0x0082
	.zero		2


//--------------------- .nv.info                  --------------------------
	.section	.nv.info,"",@"SHT_CUDA_INFO"
	.align	4


	//----- nvinfo : EIATTR_REGCOUNT
	.align		4
        /*0000*/ 	.byte	0x04, 0x2f
        /*0002*/ 	.short	(.L_1 - .L_0)
	.align		4
.L_0:
        /*0004*/ 	.word	index@(_Z11log_libmathPdS_i)
        /*0008*/ 	.word	0x00000014


	//----- nvinfo : EIATTR_FRAME_SIZE
	.align		4
.L_1:
        /*000c*/ 	.byte	0x04, 0x11
        /*000e*/ 	.short	(.L_3 - .L_2)
	.align		4
.L_2:
        /*0010*/ 	.word	index@(_Z11log_libmathPdS_i)
        /*0014*/ 	.word	0x00000000


	//----- nvinfo : EIATTR_REGCOUNT
	.align		4
.L_3:
        /*0018*/ 	.byte	0x04, 0x2f
        /*001a*/ 	.short	(.L_5 - .L_4)
	.align		4
.L_4:
        /*001c*/ 	.word	index@(_Z16logarithm_taylorPdS_i)
        /*0020*/ 	.word	0x00000020


	//----- nvinfo : EIATTR_FRAME_SIZE
	.align		4
.L_5:
        /*0024*/ 	.byte	0x04, 0x11
        /*0026*/ 	.short	(.L_7 - .L_6)
	.align		4
.L_6:
        /*0028*/ 	.word	index@($__internal_0_$__cuda_sm20_div_rn_f64_full)
        /*002c*/ 	.word	0x00000000


	//----- nvinfo : EIATTR_FRAME_SIZE
	.align		4
.L_7:
        /*0030*/ 	.byte	0x04, 0x11
        /*0032*/ 	.short	(.L_9 - .L_8)
	.align		4
.L_8:
        /*0034*/ 	.word	index@(_Z16logarithm_taylorPdS_i)
        /*0038*/ 	.word	0x00000000


	//----- nvinfo : EIATTR_MIN_STACK_SIZE
	.align		4
.L_9:
        /*003c*/ 	.byte	0x04, 0x12
        /*003e*/ 	.short	(.L_11 - .L_10)
	.align		4
.L_10:
        /*0040*/ 	.word	index@(_Z16logarithm_taylorPdS_i)
        /*0044*/ 	.word	0x00000000


	//----- nvinfo : EIATTR_MIN_STACK_SIZE
	.align		4
.L_11:
        /*0048*/ 	.byte	0x04, 0x12
        /*004a*/ 	.short	(.L_13 - .L_12)
	.align		4
.L_12:
        /*004c*/ 	.word	index@(_Z11log_libmathPdS_i)
        /*0050*/ 	.word	0x00000000
.L_13:


//--------------------- .nv.compat                --------------------------
	.section	.nv.compat,"",@"SHT_CUDA_COMPAT_INFO"
	.align	4
        /*0000*/ 	.byte	0x02, 0x09, 0x00, 0x00, 0x02, 0x02, 0x01, 0x00, 0x02, 0x05, 0x05, 0x00, 0x03, 0x07, 0x01, 0x01
        /*0010*/ 	.byte	0x02, 0x03, 0x00, 0x00, 0x02, 0x06, 0x01, 0x00, 0x04, 0x0b, 0x08, 0x00, 0x01, 0x00, 0x00, 0x00
        /*0020*/ 	.byte	0x00, 0x00, 0x00, 0x00


//--------------------- .nv.info._Z16logarithm_taylorPdS_i --------------------------
	.section	.nv.info._Z16logarithm_taylorPdS_i,"",@"SHT_CUDA_INFO"
	.sectionflags	@""
	.align	4


	//----- nvinfo : EIATTR_CUDA_API_VERSION
	.align		4
        /*0000*/ 	.byte	0x04, 0x37
        /*0002*/ 	.short	(.L_15 - .L_14)
.L_14:
        /*0004*/ 	.word	0x00000082


	//----- nvinfo : EIATTR_KPARAM_INFO
	.align		4
.L_15:
        /*0008*/ 	.byte	0x04, 0x17
        /*000a*/ 	.short	(.L_17 - .L_16)
.L_16:
        /*000c*/ 	.word	0x00000000
        /*0010*/ 	.short	0x0002
        /*0012*/ 	.short	0x0010
        /*0014*/ 	.byte	0x00, 0xf0, 0x11, 0x00


	//----- nvinfo : EIATTR_KPARAM_INFO
	.align		4
.L_17:
        /*0018*/ 	.byte	0x04, 0x17
        /*001a*/ 	.short	(.L_19 - .L_18)
.L_18:
        /*001c*/ 	.word	0x00000000
        /*0020*/ 	.short	0x0001
        /*0022*/ 	.short	0x0008
        /*0024*/ 	.byte	0x00, 0xf5, 0x21, 0x00


	//----- nvinfo : EIATTR_KPARAM_INFO
	.align		4
.L_19:
        /*0028*/ 	.byte	0x04, 0x17
        /*002a*/ 	.short	(.L_21 - .L_20)
.L_20:
        /*002c*/ 	.word	0x00000000
        /*0030*/ 	.short	0x0000
        /*0032*/ 	.short	0x0000
        /*0034*/ 	.byte	0x00, 0xf5, 0x21, 0x00


	//----- nvinfo : EIATTR_SPARSE_MMA_MASK
	.align		4
.L_21:
        /*0038*/ 	.byte	0x03, 0x50
        /*003a*/ 	.short	0x0000


	//----- nvinfo : EIATTR_MAXREG_COUNT
	.align		4
        /*003c*/ 	.byte	0x03, 0x1b
        /*003e*/ 	.short	0x00ff


	//----- nvinfo : EIATTR_MERCURY_ISA_VERSION
	.align		4
        /*0040*/ 	.byte	0x03, 0x5f
        /*0042*/ 	.short	0x0101


	//----- nvinfo : EIATTR_VRC_CTA_INIT_COUNT
	.align		4
        /*0044*/ 	.byte	0x02, 0x4a
	.zero		1
	.zero		1


	//----- nvinfo : EIATTR_EXIT_INSTR_OFFSETS
	.align		4
        /*0048*/ 	.byte	0x04, 0x1c
        /*004a*/ 	.short	(.L_23 - .L_22)


	//   ....[0]....
.L_22:
        /*004c*/ 	.word	0x00000070


	//   ....[1]....
        /*0050*/ 	.word	0x000007d0


	//----- nvinfo : EIATTR_CRS_STACK_SIZE
	.align		4
.L_23:
        /*0054*/ 	.byte	0x04, 0x1e
        /*0056*/ 	.short	(.L_25 - .L_24)
.L_24:
        /*0058*/ 	.word	0x00000000


	//----- nvinfo : EIATTR_CBANK_PARAM_SIZE
	.align		4
.L_25:
        /*005c*/ 	.byte	0x03, 0x19
        /*005e*/ 	.short	0x0014


	//----- nvinfo : EIATTR_PARAM_CBANK
	.align		4
        /*0060*/ 	.byte	0x04, 0x0a
        /*0062*/ 	.short	(.L_27 - .L_26)
	.align		4
.L_26:
        /*0064*/ 	.word	index@(.nv.constant0._Z16logarithm_taylorPdS_i)
        /*0068*/ 	.short	0x0380
        /*006a*/ 	.short	0x0014


	//----- nvinfo : EIATTR_SW_WAR
	.align		4
.L_27:
        /*006c*/ 	.byte	0x04, 0x36
        /*006e*/ 	.short	(.L_29 - .L_28)
.L_28:
        /*0070*/ 	.word	0x00000008
.L_29:


//--------------------- .nv.info._Z11log_libmathPdS_i --------------------------
	.section	.nv.info._Z11log_libmathPdS_i,"",@"SHT_CUDA_INFO"
	.sectionflags	@""
	.align	4


	//----- nvinfo : EIATTR_CUDA_API_VERSION
	.align		4
        /*0000*/ 	.byte	0x04, 0x37
        /*0002*/ 	.short	(.L_31 - .L_30)
.L_30:
        /*0004*/ 	.word	0x00000082


	//----- nvinfo : EIATTR_KPARAM_INFO
	.align		4
.L_31:
        /*0008*/ 	.byte	0x04, 0x17
        /*000a*/ 	.short	(.L_33 - .L_32)
.L_32:
        /*000c*/ 	.word	0x00000000
        /*0010*/ 	.short	0x0002
        /*0012*/ 	.short	0x0010
        /*0014*/ 	.byte	0x00, 0xf0, 0x11, 0x00


	//----- nvinfo : EIATTR_KPARAM_INFO
	.align		4
.L_33:
        /*0018*/ 	.byte	0x04, 0x17
        /*001a*/ 	.short	(.L_35 - .L_34)
.L_34:
        /*001c*/ 	.word	0x00000000
        /*0020*/ 	.short	0x0001
        /*0022*/ 	.short	0x0008
        /*0024*/ 	.byte	0x00, 0xf5, 0x21, 0x00


	//----- nvinfo : EIATTR_KPARAM_INFO
	.align		4
.L_35:
        /*0028*/ 	.byte	0x04, 0x17
        /*002a*/ 	.short	(.L_37 - .L_36)
.L_36:
        /*002c*/ 	.word	0x00000000
        /*0030*/ 	.short	0x0000
        /*0032*/ 	.short	0x0000
        /*0034*/ 	.byte	0x00, 0xf5, 0x21, 0x00


	//----- nvinfo : EIATTR_SPARSE_MMA_MASK
	.align		4
.L_37:
        /*0038*/ 	.byte	0x03, 0x50
        /*003a*/ 	.short	0x0000


	//----- nvinfo : EIATTR_MAXREG_COUNT
	.align		4
        /*003c*/ 	.byte	0x03, 0x1b
        /*003e*/ 	.short	0x00ff


	//----- nvinfo : EIATTR_MERCURY_ISA_VERSION
	.align		4
        /*0040*/ 	.byte	0x03, 0x5f
        /*0042*/ 	.short	0x0101


	//----- nvinfo : EIATTR_VRC_CTA_INIT_COUNT
	.align		4
        /*0044*/ 	.byte	0x02, 0x4a
	.zero		1
	.zero		1


	//----- nvinfo : EIATTR_EXIT_INSTR_OFFSETS
	.align		4
        /*0048*/ 	.byte	0x04, 0x1c
        /*004a*/ 	.short	(.L_39 - .L_38)


	//   ....[0]....
.L_38:
        /*004c*/ 	.word	0x00000070


	//   ....[1]....
        /*0050*/ 	.word	0x00000630


	//----- nvinfo : EIATTR_CRS_STACK_SIZE
	.align		4
.L_39:
        /*0054*/ 	.byte	0x04, 0x1e
        /*0056*/ 	.short	(.L_41 - .L_40)
.L_40:
        /*0058*/ 	.word	0x00000000


	//----- nvinfo : EIATTR_CBANK_PARAM_SIZE
	.align		4
.L_41:
        /*005c*/ 	.byte	0x03, 0x19
        /*005e*/ 	.short	0x0014


	//----- nvinfo : EIATTR_PARAM_CBANK
	.align		4
        /*0060*/ 	.byte	0x04, 0x0a
        /*0062*/ 	.short	(.L_43 - .L_42)
	.align		4
.L_42:
        /*0064*/ 	.word	index@(.nv.constant0._Z11log_libmathPdS_i)
        /*0068*/ 	.short	0x0380
        /*006a*/ 	.short	0x0014


	//----- nvinfo : EIATTR_SW_WAR
	.align		4
.L_43:
        /*006c*/ 	.byte	0x04, 0x36
        /*006e*/ 	.short	(.L_45 - .L_44)
.L_44:
        /*0070*/ 	.word	0x00000008
.L_45:


//--------------------- .nv.callgraph             --------------------------
	.section	.nv.callgraph,"",@"SHT_CUDA_CALLGRAPH"
	.align	4
	.sectionentsize	8
	.align		4
        /*0000*/ 	.word	0x00000000
	.align		4
        /*0004*/ 	.word	0xffffffff
	.align		4
        /*0008*/ 	.word	0x00000000
	.align		4
        /*000c*/ 	.word	0xfffffffe
	.align		4
        /*0010*/ 	.word	0x00000000
	.align		4
        /*0014*/ 	.word	0xfffffffd
	.align		4
        /*0018*/ 	.word	0x00000000
	.align		4
        /*001c*/ 	.word	0xfffffffc


//--------------------- .text._Z16logarithm_taylorPdS_i --------------------------
	.section	.text._Z16logarithm_taylorPdS_i,"ax",@progbits
	.align	128
        .global         _Z16logarithm_taylorPdS_i
        .type           _Z16logarithm_taylorPdS_i,@function
        .size           _Z16logarithm_taylorPdS_i,(.L_x_19 - _Z16logarithm_taylorPdS_i)
        .other          _Z16logarithm_taylorPdS_i,@"STO_CUDA_ENTRY STV_DEFAULT"
_Z16logarithm_taylorPdS_i:
.text._Z16logarithm_taylorPdS_i:
[----:B------:R-:W-:Y:S01]  /*0000*/  LDC R1, c[0x0][0x37c] ;  /* 0x0000df00ff017b82 */ /* 0x000fe20000000800 */
[----:B------:R-:W0:Y:S07]  /*0010*/  S2R R0, SR_TID.X ;  /* 0x0000000000007919 */ /* 0x000e2e0000002100 */
[----:B------:R-:W0:Y:S01]  /*0020*/  S2UR UR4, SR_CTAID.X ;  /* 0x00000000000479c3 */ /* 0x000e220000002500 */
[----:B------:R-:W1:Y:S07]  /*0030*/  LDCU UR5, c[0x0][0x390] ;  /* 0x00007200ff0577ac */ /* 0x000e6e0008000800 */
[----:B------:R-:W0:Y:S02]  /*0040*/  LDC R3, c[0x0][0x360] ;  /* 0x0000d800ff037b82 */ /* 0x000e240000000800 */
[----:B0-----:R-:W-:-:S05]  /*0050*/  IMAD R0, R3, UR4, R0 ;  /* 0x0000000403007c24 */ /* 0x001fca000f8e0200 */
[----:B-1----:R-:W-:-:S13]  /*0060*/  ISETP.GE.AND P0, PT, R0, UR5, PT ;  /* 0x0000000500007c0c */ /* 0x002fda000bf06270 */
[----:B------:R-:W-:Y:S05]  /*0070*/  @P0 EXIT ;  /* 0x000000000000094d */ /* 0x000fea0003800000 */
[----:B------:R-:W0:Y:S01]  /*0080*/  LDC.64 R2, c[0x0][0x380] ;  /* 0x0000e000ff027b82 */ /* 0x000e220000000a00 */
[----:B------:R-:W1:Y:S01]  /*0090*/  LDCU.64 UR6, c[0x0][0x358] ;  /* 0x00006b00ff0677ac */ /* 0x000e620008000a00 */
[----:B0-----:R-:W-:-:S06]  /*00a0*/  IMAD.WIDE R2, R0, 0x8, R2 ;  /* 0x0000000800027825 */ /* 0x001fcc00078e0202 */
[----:B-1----:R-:W2:Y:S01]  /*00b0*/  LDG.E.64 R2, desc[UR6][R2.64] ;  /* 0x0000000602027981 */ /* 0x002ea2000c1e1b00 */
[----:B------:R-:W-:Y:S01]  /*00c0*/  CS2R R16, SRZ ;  /* 0x0000000000107805 */ /* 0x000fe2000001ff00 */
[----:B------:R-:W-:Y:S01]  /*00d0*/  IMAD.MOV.U32 R8, RZ, RZ, 0x0 ;  /* 0x00000000ff087424 */ /* 0x000fe200078e00ff */
[----:B------:R-:W-:Y:S01]  /*00e0*/  UMOV UR4, 0x4 ;  /* 0x0000000400047882 */ /* 0x000fe20000000000 */
[----:B------:R-:W-:Y:S01]  /*00f0*/  IMAD.MOV.U32 R9, RZ, RZ, 0x3ff00000 ;  /* 0x3ff00000ff097424 */ /* 0x000fe200078e00ff */
[----:B--2---:R-:W-:-:S10]  /*0100*/  DADD R10, R2, -1 ;  /* 0xbff00000020a7429 */ /* 0x004fd40000000000 */
[----:B------:R-:W-:Y:S02]  /*0110*/  IMAD.MOV.U32 R18, RZ, RZ, R10 ;  /* 0x000000ffff127224 */ /* 0x000fe400078e000a */
[----:B------:R-:W-:-:S07]  /*0120*/  IMAD.MOV.U32 R19, RZ, RZ, R11 ;  /* 0x000000ffff137224 */ /* 0x000fce00078e000b */
.L_x_8:
[----:B------:R-:W0:Y:S01]  /*0130*/  MUFU.RCP64H R3, R9 ;  /* 0x0000000900037308 */ /* 0x000e220000001800 */
[----:B------:R-:W-:Y:S01]  /*0140*/  IMAD.MOV.U32 R2, RZ, RZ, 0x1 ;  /* 0x00000001ff027424 */ /* 0x000fe200078e00ff */
[----:B------:R-:W-:Y:S01]  /*0150*/  FSETP.GEU.AND P1, PT, |R19|, 6.5827683646048100446e-37, PT ;  /* 0x036000001300780b */ /* 0x000fe20003f2e200 */
[----:B------:R-:W-:Y:S04]  /*0160*/  BSSY.RECONVERGENT B0, `(.L_x_0) ;  /* 0x0000014000007945 */ /* 0x000fe80003800200 */
[----:B0-----:R-:W-:-:S08]  /*0170*/  DFMA R4, R2, -R8, 1 ;  /* 0x3ff000000204742b */ /* 0x001fd00000000808 */
[----:B------:R-:W-:-:S08]  /*0180*/  DFMA R4, R4, R4, R4 ;  /* 0x000000040404722b */ /* 0x000fd00000000004 */
[----:B------:R-:W-:-:S08]  /*0190*/  DFMA R4, R2, R4, R2 ;  /* 0x000000040204722b */ /* 0x000fd00000000002 */
[----:B------:R-:W-:-:S08]  /*01a0*/  DFMA R2, R4, -R8, 1 ;  /* 0x3ff000000402742b */ /* 0x000fd00000000808 */
[----:B------:R-:W-:-:S08]  /*01b0*/  DFMA R2, R4, R2, R4 ;  /* 0x000000020402722b */ /* 0x000fd00000000004 */
[----:B------:R-:W-:-:S08]  /*01c0*/  DMUL R4, R2, R18 ;  /* 0x0000001202047228 */ /* 0x000fd00000000000 */
[----:B------:R-:W-:-:S08]  /*01d0*/  DFMA R6, R4, -R8, R18 ;  /* 0x800000080406722b */ /* 0x000fd00000000012 */
[----:B------:R-:W-:-:S10]  /*01e0*/  DFMA R2, R2, R6, R4 ;  /* 0x000000060202722b */ /* 0x000fd40000000004 */
[----:B------:R-:W-:-:S05]  /*01f0*/  FFMA R4, RZ, R9, R3 ;  /* 0x00000009ff047223 */ /* 0x000fca0000000003 */
[----:B------:R-:W-:-:S13]  /*0200*/  FSETP.GT.AND P0, PT, |R4|, 1.469367938527859385e-39, PT ;  /* 0x001000000400780b */ /* 0x000fda0003f04200 */
[----:B------:R-:W-:Y:S05]  /*0210*/  @P0 BRA P1, `(.L_x_1) ;  /* 0x0000000000200947 */ /* 0x000fea0000800000 */
[----:B------:R-:W-:Y:S01]  /*0220*/  IMAD.MOV.U32 R4, RZ, RZ, R18 ;  /* 0x000000ffff047224 */ /* 0x000fe200078e0012 */
[----:B------:R-:W-:Y:S01]  /*0230*/  MOV R2, 0x280 ;  /* 0x0000028000027802 */ /* 0x000fe20000000f00 */
[----:B------:R-:W-:Y:S02]  /*0240*/  IMAD.MOV.U32 R5, RZ, RZ, R19 ;  /* 0x000000ffff057224 */ /* 0x000fe400078e0013 */
[----:B------:R-:W-:Y:S02]  /*0250*/  IMAD.MOV.U32 R14, RZ, RZ, R8 ;  /* 0x000000ffff0e7224 */ /* 0x000fe400078e0008 */
[----:B------:R-:W-:-:S07]  /*0260*/  IMAD.MOV.U32 R15, RZ, RZ, R9 ;  /* 0x000000ffff0f7224 */ /* 0x000fce00078e0009 */
[----:B------:R-:W-:Y:S05]  /*0270*/  CALL.REL.NOINC `($__internal_0_$__cuda_sm20_div_rn_f64_full) ;  /* 0x0000000400587944 */ /* 0x000fea0003c00000 */
[----:B------:R-:W-:Y:S02]  /*0280*/  IMAD.MOV.U32 R2, RZ, RZ, R4 ;  /* 0x000000ffff027224 */ /* 0x000fe400078e0004 */
[----:B------:R-:W-:-:S07]  /*0290*/  IMAD.MOV.U32 R3, RZ, RZ, R5 ;  /* 0x000000ffff037224 */ /* 0x000fce00078e0005 */
.L_x_1:
[----:B------:R-:W-:Y:S05]  /*02a0*/  BSYNC.RECONVERGENT B0 ;  /* 0x0000000000007941 */ /* 0x000fea0003800200 */
.L_x_0:
[----:B------:R-:W-:Y:S01]  /*02b0*/  UIADD3 UR5, UPT, UPT, UR4, -0x2, URZ ;  /* 0xfffffffe04057890 */ /* 0x000fe2000fffe0ff */
[----:B------:R-:W-:Y:S01]  /*02c0*/  IMAD.MOV.U32 R4, RZ, RZ, 0x1 ;  /* 0x00000001ff047424 */ /* 0x000fe200078e00ff */
[----:B------:R-:W-:Y:S01]  /*02d0*/  DMUL R18, R10, R18 ;  /* 0x000000120a127228 */ /* 0x000fe20000000000 */
[----:B------:R-:W-:Y:S01]  /*02e0*/  BSSY.RECONVERGENT B0, `(.L_x_2) ;  /* 0x0000014000007945 */ /* 0x000fe20003800200 */
[----:B------:R-:W-:-:S05]  /*02f0*/  DADD R16, R2, R16 ;  /* 0x0000000002107229 */ /* 0x000fca0000000010 */
[----:B------:R-:W0:Y:S03]  /*0300*/  I2F.F64.U32 R14, UR5 ;  /* 0x00000005000e7d12 */ /* 0x000e260008201800 */
[----:B------:R-:W-:-:S05]  /*0310*/  FSETP.GEU.AND P1, PT, |R19|, 6.5827683646048100446e-37, PT ;  /* 0x036000001300780b */ /* 0x000fca0003f2e200 */
[----:B0-----:R-:W0:Y:S02]  /*0320*/  MUFU.RCP64H R5, R15 ;  /* 0x0000000f00057308 */ /* 0x001e240000001800 */
[----:B0-----:R-:W-:-:S08]  /*0330*/  DFMA R6, -R14, R4, 1 ;  /* 0x3ff000000e06742b */ /* 0x001fd00000000104 */
[----:B------:R-:W-:-:S08]  /*0340*/  DFMA R6, R6, R6, R6 ;  /* 0x000000060606722b */ /* 0x000fd00000000006 */
[----:B------:R-:W-:-:S08]  /*0350*/  DFMA R6, R4, R6, R4 ;  /* 0x000000060406722b */ /* 0x000fd00000000004 */
[----:B------:R-:W-:-:S08]  /*0360*/  DFMA R4, -R14, R6, 1 ;  /* 0x3ff000000e04742b */ /* 0x000fd00000000106 */
[----:B------:R-:W-:-:S08]  /*0370*/  DFMA R4, R6, R4, R6 ;  /* 0x000000040604722b */ /* 0x000fd00000000006 */
[----:B------:R-:W-:-:S08]  /*0380*/  DMUL R6, R18, R4 ;  /* 0x0000000412067228 */ /* 0x000fd00000000000 */
[----:B------:R-:W-:-:S08]  /*0390*/  DFMA R12, -R14, R6, R18 ;  /* 0x000000060e0c722b */ /* 0x000fd00000000112 */
[----:B------:R-:W-:-:S10]  /*03a0*/  DFMA R4, R4, R12, R6 ;  /* 0x0000000c0404722b */ /* 0x000fd40000000006 */
[----:B------:R-:W-:-:S05]  /*03b0*/  FFMA R6, RZ, R15, R5 ;  /* 0x0000000fff067223 */ /* 0x000fca0000000005 */
[----:B------:R-:W-:-:S13]  /*03c0*/  FSETP.GT.AND P0, PT, |R6|, 1.469367938527859385e-39, PT ;  /* 0x001000000600780b */ /* 0x000fda0003f04200 */
[----:B------:R-:W-:Y:S05]  /*03d0*/  @P0 BRA P1, `(.L_x_3) ;  /* 0x0000000000100947 */ /* 0x000fea0000800000 */
[----:B------:R-:W-:Y:S01]  /*03e0*/  IMAD.MOV.U32 R4, RZ, RZ, R18 ;  /* 0x000000ffff047224 */ /* 0x000fe200078e0012 */
[----:B------:R-:W-:Y:S01]  /*03f0*/  MOV R2, 0x420 ;  /* 0x0000042000027802 */ /* 0x000fe20000000f00 */
[----:B------:R-:W-:-:S07]  /*0400*/  IMAD.MOV.U32 R5, RZ, RZ, R19 ;  /* 0x000000ffff057224 */ /* 0x000fce00078e0013 */
[----:B------:R-:W-:Y:S05]  /*0410*/  CALL.REL.NOINC `($__internal_0_$__cuda_sm20_div_rn_f64_full) ;  /* 0x0000000000f07944 */ /* 0x000fea0003c00000 */
.L_x_3:
[----:B------:R-:W-:Y:S05]  /*0420*/  BSYNC.RECONVERGENT B0 ;  /* 0x0000000000007941 */ /* 0x000fea0003800200 */
.L_x_2:
[----:B------:R-:W-:Y:S01]  /*0430*/  UIADD3 UR5, UPT, UPT, UR4, -0x1, URZ ;  /* 0xffffffff04057890 */ /* 0x000fe2000fffe0ff */
[----:B------:R-:W-:Y:S01]  /*0440*/  IMAD.MOV.U32 R2, RZ, RZ, 0x1 ;  /* 0x00000001ff027424 */ /* 0x000fe200078e00ff */
[----:B------:R-:W-:Y:S01]  /*0450*/  DMUL R18, R10, R18 ;  /* 0x000000120a127228 */ /* 0x000fe20000000000 */
[----:B------:R-:W-:Y:S01]  /*0460*/  BSSY.RECONVERGENT B0, `(.L_x_4) ;  /* 0x0000016000007945 */ /* 0x000fe20003800200 */
[----:B------:R-:W-:-:S05]  /*0470*/  DADD R16, R16, -R4 ;  /* 0x0000000010107229 */ /* 0x000fca0000000804 */
        /* <DEDUP_REMOVED lines=18> */
[----:B------:R-:W-:Y:S02]  /*05a0*/  IMAD.MOV.U32 R2, RZ, RZ, R4 ;  /* 0x000000ffff027224 */ /* 0x000fe400078e0004 */
[----:B------:R-:W-:-:S07]  /*05b0*/  IMAD.MOV.U32 R3, RZ, RZ, R5 ;  /* 0x000000ffff037224 */ /* 0x000fce00078e0005 */
.L_x_5:
[----:B------:R-:W-:Y:S05]  /*05c0*/  BSYNC.RECONVERGENT B0 ;  /* 0x0000000000007941 */ /* 0x000fea0003800200 */
.L_x_4:
[----:B------:R-:W0:Y:S01]  /*05d0*/  I2F.F64.U32 R14, UR4 ;  /* 0x00000004000e7d12 */ /* 0x000e220008201800 */
[----:B------:R-:W-:Y:S01]  /*05e0*/  IMAD.MOV.U32 R4, RZ, RZ, 0x1 ;  /* 0x00000001ff047424 */ /* 0x000fe200078e00ff */
[----:B------:R-:W-:Y:S01]  /*05f0*/  DMUL R18, R10, R18 ;  /* 0x000000120a127228 */ /* 0x000fe20000000000 */
[----:B------:R-:W-:Y:S01]  /*0600*/  BSSY.RECONVERGENT B0, `(.L_x_6) ;  /* 0x0000013000007945 */ /* 0x000fe20003800200 */
[----:B------:R-:W-:-:S08]  /*0610*/  DADD R16, R16, R2 ;  /* 0x0000000010107229 */ /* 0x000fd00000000002 */
[----:B------:R-:W-:Y:S01]  /*0620*/  FSETP.GEU.AND P1, PT, |R19|, 6.5827683646048100446e-37, PT ;  /* 0x036000001300780b */ /* 0x000fe20003f2e200 */
        /* <DEDUP_REMOVED lines=16> */
.L_x_7:
[----:B------:R-:W-:Y:S05]  /*0730*/  BSYNC.RECONVERGENT B0 ;  /* 0x0000000000007941 */ /* 0x000fea0003800200 */
.L_x_6:
[----:B------:R-:W-:Y:S01]  /*0740*/  UIADD3 UR4, UPT, UPT, UR4, 0x4, URZ ;  /* 0x0000000404047890 */ /* 0x000fe2000fffe0ff */
[----:B------:R-:W-:Y:S02]  /*0750*/  DADD R16, R16, -R4 ;  /* 0x0000000010107229 */ /* 0x000fe40000000804 */
[----:B------:R-:W-:Y:S01]  /*0760*/  DMUL R18, R10, R18 ;  /* 0x000000120a127228 */ /* 0x000fe20000000000 */
[----:B------:R-:W-:Y:S01]  /*0770*/  UISETP.NE.AND UP0, UPT, UR4, 0x68, UPT ;  /* 0x000000680400788c */ /* 0x000fe2000bf05270 */
[----:B------:R-:W-:-:S08]  /*0780*/  DADD R8, R8, 4 ;  /* 0x4010000008087429 */ /* 0x000fd00000000000 */
[----:B------:R-:W-:Y:S05]  /*0790*/  BRA.U UP0, `(.L_x_8) ;  /* 0xfffffff900647547 */ /* 0x000fea000b83ffff */
[----:B------:R-:W0:Y:S02]  /*07a0*/  LDC.64 R2, c[0x0][0x388] ;  /* 0x0000e200ff027b82 */ /* 0x000e240000000a00 */
[----:B0-----:R-:W-:-:S05]  /*07b0*/  IMAD.WIDE R2, R0, 0x8, R2 ;  /* 0x0000000800027825 */ /* 0x001fca00078e0202 */
[----:B------:R-:W-:Y:S01]  /*07c0*/  STG.E.64 desc[UR6][R2.64], R16 ;  /* 0x0000001002007986 */ /* 0x000fe2000c101b06 */
[----:B------:R-:W-:Y:S05]  /*07d0*/  EXIT ;  /* 0x000000000000794d */ /* 0x000fea0003800000 */
        .weak           $__internal_0_$__cuda_sm20_div_rn_f64_full
        .type           $__internal_0_$__cuda_sm20_div_rn_f64_full,@function
        .size           $__internal_0_$__cuda_sm20_div_rn_f64_full,(.L_x_19 - $__internal_0_$__cuda_sm20_div_rn_f64_full)
$__internal_0_$__cuda_sm20_div_rn_f64_full:
[C---:B------:R-:W-:Y:S01]  /*07e0*/  FSETP.GEU.AND P0, PT, |R15|.reuse, 1.469367938527859385e-39, PT ;  /* 0x001000000f00780b */ /* 0x040fe20003f0e200 */
[----:B------:R-:W-:Y:S01]  /*07f0*/  IMAD.MOV.U32 R22, RZ, RZ, 0x1 ;  /* 0x00000001ff167424 */ /* 0x000fe200078e00ff */
[----:B------:R-:W-:Y:S01]  /*0800*/  LOP3.LUT R12, R15, 0x800fffff, RZ, 0xc0, !PT ;  /* 0x800fffff0f0c7812 */ /* 0x000fe200078ec0ff */
[----:B------:R-:W-:Y:S01]  /*0810*/  IMAD.MOV.U32 R24, RZ, RZ, R4 ;  /* 0x000000ffff187224 */ /* 0x000fe200078e0004 */
[----:B------:R-:W-:Y:S01]  /*0820*/  MOV R25, R5 ;  /* 0x0000000500197202 */ /* 0x000fe20000000f00 */
[----:B------:R-:W-:Y:S01]  /*0830*/  BSSY.RECONVERGENT B1, `(.L_x_9) ;  /* 0x0000054000017945 */ /* 0x000fe20003800200 */
[----:B------:R-:W-:Y:S01]  /*0840*/  LOP3.LUT R13, R12, 0x3ff00000, RZ, 0xfc, !PT ;  /* 0x3ff000000c0d7812 */ /* 0x000fe200078efcff */
[----:B------:R-:W-:Y:S01]  /*0850*/  IMAD.MOV.U32 R12, RZ, RZ, R14 ;  /* 0x000000ffff0c7224 */ /* 0x000fe200078e000e */
[C---:B------:R-:W-:Y:S02]  /*0860*/  FSETP.GEU.AND P2, PT, |R25|.reuse, 1.469367938527859385e-39, PT ;  /* 0x001000001900780b */ /* 0x040fe40003f4e200 */
[----:B------:R-:W-:-:S02]  /*0870*/  LOP3.LUT R3, R25, 0x7ff00000, RZ, 0xc0, !PT ;  /* 0x7ff0000019037812 */ /* 0x000fc400078ec0ff */
[----:B------:R-:W-:Y:S01]  /*0880*/  LOP3.LUT R6, R15, 0x7ff00000, RZ, 0xc0, !PT ;  /* 0x7ff000000f067812 */ /* 0x000fe200078ec0ff */
[----:B------:R-:W-:-:S03]  /*0890*/  @!P0 DMUL R12, R14, 8.98846567431157953865e+307 ;  /* 0x7fe000000e0c8828 */ /* 0x000fc60000000000 */
[----:B------:R-:W-:-:S03]  /*08a0*/  ISETP.GE.U32.AND P1, PT, R3, R6, PT ;  /* 0x000000060300720c */ /* 0x000fc60003f26070 */
[----:B------:R-:W0:Y:S02]  /*08b0*/  MUFU.RCP64H R23, R13 ;  /* 0x0000000d00177308 */ /* 0x000e240000001800 */
[----:B------:R-:W-:Y:S01]  /*08c0*/  @!P2 LOP3.LUT R4, R15, 0x7ff00000, RZ, 0xc0, !PT ;  /* 0x7ff000000f04a812 */ /* 0x000fe200078ec0ff */
[----:B------:R-:W-:Y:S01]  /*08d0*/  @!P2 IMAD.MOV.U32 R26, RZ, RZ, RZ ;  /* 0x000000ffff1aa224 */ /* 0x000fe200078e00ff */
[----:B------:R-:W-:Y:S02]  /*08e0*/  @!P0 LOP3.LUT R6, R13, 0x7ff00000, RZ, 0xc0, !PT ;  /* 0x7ff000000d068812 */ /* 0x000fe400078ec0ff */
[----:B------:R-:W-:Y:S01]  /*08f0*/  @!P2 ISETP.GE.U32.AND P3, PT, R3, R4, PT ;  /* 0x000000040300a20c */ /* 0x000fe20003f66070 */
[----:B------:R-:W-:-:S05]  /*0900*/  IMAD.MOV.U32 R4, RZ, RZ, 0x1ca00000 ;  /* 0x1ca00000ff047424 */ /* 0x000fca00078e00ff */
[C---:B------:R-:W-:Y:S02]  /*0910*/  @!P2 SEL R7, R4.reuse, 0x63400000, !P3 ;  /* 0x634000000407a807 */ /* 0x040fe40005800000 */
[----:B------:R-:W-:Y:S02]  /*0920*/  SEL R5, R4, 0x63400000, !P1 ;  /* 0x6340000004057807 */ /* 0x000fe40004800000 */
[----:B------:R-:W-:Y:S01]  /*0930*/  @!P2 LOP3.LUT R7, R7, 0x80000000, R25, 0xf8, !PT ;  /* 0x800000000707a812 */ /* 0x000fe200078ef819 */
[----:B0-----:R-:W-:-:S03]  /*0940*/  DFMA R20, R22, -R12, 1 ;  /* 0x3ff000001614742b */ /* 0x001fc6000000080c */
[----:B------:R-:W-:-:S05]  /*0950*/  @!P2 LOP3.LUT R27, R7, 0x100000, RZ, 0xfc, !PT ;  /* 0x00100000071ba812 */ /* 0x000fca00078efcff */
[----:B------:R-:W-:-:S08]  /*0960*/  DFMA R20, R20, R20, R20 ;  /* 0x000000141414722b */ /* 0x000fd00000000014 */
[----:B------:R-:W-:Y:S01]  /*0970*/  DFMA R22, R22, R20, R22 ;  /* 0x000000141616722b */ /* 0x000fe20000000016 */
[----:B------:R-:W-:Y:S01]  /*0980*/  LOP3.LUT R21, R5, 0x800fffff, R25, 0xf8, !PT ;  /* 0x800fffff05157812 */ /* 0x000fe200078ef819 */
[----:B------:R-:W-:Y:S02]  /*0990*/  IMAD.MOV.U32 R20, RZ, RZ, R24 ;  /* 0x000000ffff147224 */ /* 0x000fe400078e0018 */
[----:B------:R-:W-:-:S04]  /*09a0*/  IMAD.MOV.U32 R5, RZ, RZ, R3 ;  /* 0x000000ffff057224 */ /* 0x000fc800078e0003 */
[----:B------:R-:W-:Y:S02]  /*09b0*/  DFMA R28, R22, -R12, 1 ;  /* 0x3ff00000161c742b */ /* 0x000fe4000000080c */
[----:B------:R-:W-:-:S06]  /*09c0*/  @!P2 DFMA R20, R20, 2, -R26 ;  /* 0x400000001414a82b */ /* 0x000fcc000000081a */
[----:B------:R-:W-:-:S04]  /*09d0*/  DFMA R28, R22, R28, R22 ;  /* 0x0000001c161c722b */ /* 0x000fc80000000016 */
[----:B------:R-:W-:-:S04]  /*09e0*/  @!P2 LOP3.LUT R5, R21, 0x7ff00000, RZ, 0xc0, !PT ;  /* 0x7ff000001505a812 */ /* 0x000fc800078ec0ff */
[----:B------:R-:W-:Y:S01]  /*09f0*/  DMUL R26, R28, R20 ;  /* 0x000000141c1a7228 */ /* 0x000fe20000000000 */
[----:B------:R-:W-:-:S05]  /*0a00*/  VIADD R7, R5, 0xffffffff ;  /* 0xffffffff05077836 */ /* 0x000fca0000000000 */
[----:B------:R-:W-:Y:S01]  /*0a10*/  ISETP.GT.U32.AND P0, PT, R7, 0x7feffffe, PT ;  /* 0x7feffffe0700780c */ /* 0x000fe20003f04070 */
[----:B------:R-:W-:Y:S01]  /*0a20*/  VIADD R7, R6, 0xffffffff ;  /* 0xffffffff06077836 */ /* 0x000fe20000000000 */
[----:B------:R-:W-:-:S04]  /*0a30*/  DFMA R22, R26, -R12, R20 ;  /* 0x8000000c1a16722b */ /* 0x000fc80000000014 */
[----:B------:R-:W-:-:S04]  /*0a40*/  ISETP.GT.U32.OR P0, PT, R7, 0x7feffffe, P0 ;  /* 0x7feffffe0700780c */ /* 0x000fc80000704470 */
[----:B------:R-:W-:-:S09]  /*0a50*/  DFMA R22, R28, R22, R26 ;  /* 0x000000161c16722b */ /* 0x000fd2000000001a */
[----:B------:R-:W-:Y:S05]  /*0a60*/  @P0 BRA `(.L_x_10) ;  /* 0x00000000006c0947 */ /* 0x000fea0003800000 */
[----:B------:R-:W-:-:S04]  /*0a70*/  LOP3.LUT R6, R15, 0x7ff00000, RZ, 0xc0, !PT ;  /* 0x7ff000000f067812 */ /* 0x000fc800078ec0ff */
[CC--:B------:R-:W-:Y:S02]  /*0a80*/  VIADDMNMX R5, R3.reuse, -R6.reuse, 0xb9600000, !PT ;  /* 0xb960000003057446 */ /* 0x0c0fe40007800906 */
[----:B------:R-:W-:Y:S01]  /*0a90*/  ISETP.GE.U32.AND P0, PT, R3, R6, PT ;  /* 0x000000060300720c */ /* 0x000fe20003f06070 */
[----:B------:R-:W-:Y:S01]  /*0aa0*/  IMAD.MOV.U32 R6, RZ, RZ, RZ ;  /* 0x000000ffff067224 */ /* 0x000fe200078e00ff */
[----:B------:R-:W-:Y:S02]  /*0ab0*/  VIMNMX R5, PT, PT, R5, 0x46a00000, PT ;  /* 0x46a0000005057848 */ /* 0x000fe40003fe0100 */
[----:B------:R-:W-:-:S05]  /*0ac0*/  SEL R4, R4, 0x63400000, !P0 ;  /* 0x6340000004047807 */ /* 0x000fca0004000000 */
[----:B------:R-:W-:-:S04]  /*0ad0*/  IMAD.IADD R4, R5, 0x1, -R4 ;  /* 0x0000000105047824 */ /* 0x000fc800078e0a04 */
[----:B------:R-:W-:-:S06]  /*0ae0*/  VIADD R7, R4, 0x7fe00000 ;  /* 0x7fe0000004077836 */ /* 0x000fcc0000000000 */
[----:B------:R-:W-:-:S10]  /*0af0*/  DMUL R26, R22, R6 ;  /* 0x00000006161a7228 */ /* 0x000fd40000000000 */
[----:B------:R-:W-:-:S13]  /*0b00*/  FSETP.GTU.AND P0, PT, |R27|, 1.469367938527859385e-39, PT ;  /* 0x001000001b00780b */ /* 0x000fda0003f0c200 */
[----:B------:R-:W-:Y:S05]  /*0b10*/  @P0 BRA `(.L_x_11) ;  /* 0x0000000000940947 */ /* 0x000fea0003800000 */
[----:B------:R-:W-:-:S06]  /*0b20*/  DFMA R12, R22, -R12, R20 ;  /* 0x8000000c160c722b */ /* 0x000fcc0000000014 */
[----:B------:R-:W-:-:S04]  /*0b30*/  IMAD.MOV.U32 R12, RZ, RZ, RZ ;  /* 0x000000ffff0c7224 */ /* 0x000fc800078e00ff */
[C---:B------:R-:W-:Y:S02]  /*0b40*/  FSETP.NEU.AND P0, PT, R13.reuse, RZ, PT ;  /* 0x000000ff0d00720b */ /* 0x040fe40003f0d000 */
[----:B------:R-:W-:-:S04]  /*0b50*/  LOP3.LUT R14, R13, 0x80000000, R15, 0x48, !PT ;  /* 0x800000000d0e7812 */ /* 0x000fc800078e480f */
[----:B------:R-:W-:-:S07]  /*0b60*/  LOP3.LUT R13, R14, R7, RZ, 0xfc, !PT ;  /* 0x000000070e0d7212 */ /* 0x000fce00078efcff */
[----:B------:R-:W-:Y:S05]  /*0b70*/  @!P0 BRA `(.L_x_11) ;  /* 0x00000000007c8947 */ /* 0x000fea0003800000 */
[----:B------:R-:W-:Y:S01]  /*0b80*/  IMAD.MOV R7, RZ, RZ, -R4 ;  /* 0x000000ffff077224 */ /* 0x000fe200078e0a04 */
[----:B------:R-:W-:Y:S02]  /*0b90*/  MOV R6, RZ ;  /* 0x000000ff00067202 */ /* 0x000fe40000000f00 */
[----:B------:R-:W-:-:S04]  /*0ba0*/  IADD3 R3, PT, PT, -R4, -0x43300000, RZ ;  /* 0xbcd0000004037810 */ /* 0x000fc80007ffe1ff */
[----:B------:R-:W-:Y:S02]  /*0bb0*/  DFMA R6, R26, -R6, R22 ;  /* 0x800000061a06722b */ /* 0x000fe40000000016 */
[----:B------:R-:W-:-:S08]  /*0bc0*/  DMUL.RP R22, R22, R12 ;  /* 0x0000000c16167228 */ /* 0x000fd00000008000 */
[----:B------:R-:W-:Y:S02]  /*0bd0*/  FSETP.NEU.AND P0, PT, |R7|, R3, PT ;  /* 0x000000030700720b */ /* 0x000fe40003f0d200 */
[----:B------:R-:W-:Y:S02]  /*0be0*/  LOP3.LUT R3, R23, R14, RZ, 0x3c, !PT ;  /* 0x0000000e17037212 */ /* 0x000fe400078e3cff */
[----:B------:R-:W-:Y:S02]  /*0bf0*/  FSEL R26, R22, R26, !P0 ;  /* 0x0000001a161a7208 */ /* 0x000fe40004000000 */
[----:B------:R-:W-:Y:S01]  /*0c00*/  FSEL R27, R3, R27, !P0 ;  /* 0x0000001b031b7208 */ /* 0x000fe20004000000 */
[----:B------:R-:W-:Y:S06]  /*0c10*/  BRA `(.L_x_11) ;  /* 0x0000000000547947 */ /* 0x000fec0003800000 */
.L_x_10:
[----:B------:R-:W-:-:S14]  /*0c20*/  DSETP.NAN.AND P0, PT, R24, R24, PT ;  /* 0x000000181800722a */ /* 0x000fdc0003f08000 */
[----:B------:R-:W-:Y:S05]  /*0c30*/  @P0 BRA `(.L_x_12) ;  /* 0x0000000000440947 */ /* 0x000fea0003800000 */
[----:B------:R-:W-:-:S14]  /*0c40*/  DSETP.NAN.AND P0, PT, R14, R14, PT ;  /* 0x0000000e0e00722a */ /* 0x000fdc0003f08000 */
[----:B------:R-:W-:Y:S05]  /*0c50*/  @P0 BRA `(.L_x_13) ;  /* 0x0000000000300947 */ /* 0x000fea0003800000 */
[----:B------:R-:W-:Y:S01]  /*0c60*/  ISETP.NE.AND P0, PT, R5, R6, PT ;  /* 0x000000060500720c */ /* 0x000fe20003f05270 */
[----:B------:R-:W-:Y:S02]  /*0c70*/  IMAD.MOV.U32 R26, RZ, RZ, 0x0 ;  /* 0x00000000ff1a7424 */ /* 0x000fe400078e00ff */
[----:B------:R-:W-:-:S10]  /*0c80*/  IMAD.MOV.U32 R27, RZ, RZ, -0x80000 ;  /* 0xfff80000ff1b7424 */ /* 0x000fd400078e00ff */
[----:B------:R-:W-:Y:S05]  /*0c90*/  @!P0 BRA `(.L_x_11) ;  /* 0x0000000000348947 */ /* 0x000fea0003800000 */
[----:B------:R-:W-:Y:S02]  /*0ca0*/  ISETP.NE.AND P0, PT, R5, 0x7ff00000, PT ;  /* 0x7ff000000500780c */ /* 0x000fe40003f05270 */
[----:B------:R-:W-:Y:S02]  /*0cb0*/  LOP3.LUT R27, R25, 0x80000000, R15, 0x48, !PT ;  /* 0x80000000191b7812 */ /* 0x000fe400078e480f */
[----:B------:R-:W-:-:S13]  /*0cc0*/  ISETP.EQ.OR P0, PT, R6, RZ, !P0 ;  /* 0x000000ff0600720c */ /* 0x000fda0004702670 */
[----:B------:R-:W-:Y:S01]  /*0cd0*/  @P0 LOP3.LUT R3, R27, 0x7ff00000, RZ, 0xfc, !PT ;  /* 0x7ff000001b030812 */ /* 0x000fe200078efcff */
[----:B------:R-:W-:Y:S02]  /*0ce0*/  @!P0 IMAD.MOV.U32 R26, RZ, RZ, RZ ;  /* 0x000000ffff1a8224 */ /* 0x000fe400078e00ff */
[----:B------:R-:W-:Y:S02]  /*0cf0*/  @P0 IMAD.MOV.U32 R26, RZ, RZ, RZ ;  /* 0x000000ffff1a0224 */ /* 0x000fe400078e00ff */
[----:B------:R-:W-:Y:S01]  /*0d00*/  @P0 IMAD.MOV.U32 R27, RZ, RZ, R3 ;  /* 0x000000ffff1b0224 */ /* 0x000fe200078e0003 */
[----:B------:R-:W-:Y:S06]  /*0d10*/  BRA `(.L_x_11) ;  /* 0x0000000000147947 */ /* 0x000fec0003800000 */
.L_x_13:
[----:B------:R-:W-:Y:S01]  /*0d20*/  LOP3.LUT R27, R15, 0x80000, RZ, 0xfc, !PT ;  /* 0x000800000f1b7812 */ /* 0x000fe200078efcff */
[----:B------:R-:W-:Y:S01]  /*0d30*/  IMAD.MOV.U32 R26, RZ, RZ, R14 ;  /* 0x000000ffff1a7224 */ /* 0x000fe200078e000e */
[----:B------:R-:W-:Y:S06]  /*0d40*/  BRA `(.L_x_11) ;  /* 0x0000000000087947 */ /* 0x000fec0003800000 */
.L_x_12:
[----:B------:R-:W-:Y:S01]  /*0d50*/  LOP3.LUT R27, R25, 0x80000, RZ, 0xfc, !PT ;  /* 0x00080000191b7812 */ /* 0x000fe200078efcff */
[----:B------:R-:W-:-:S07]  /*0d60*/  IMAD.MOV.U32 R26, RZ, RZ, R24 ;  /* 0x000000ffff1a7224 */ /* 0x000fce00078e0018 */
.L_x_11:
[----:B------:R-:W-:Y:S05]  /*0d70*/  BSYNC.RECONVERGENT B1 ;  /* 0x0000000000017941 */ /* 0x000fea0003800200 */
.L_x_9:
[----:B------:R-:W-:Y:S02]  /*0d80*/  IMAD.MOV.U32 R3, RZ, RZ, 0x0 ;  /* 0x00000000ff037424 */ /* 0x000fe400078e00ff */
[----:B------:R-:W-:Y:S02]  /*0d90*/  IMAD.MOV.U32 R4, RZ, RZ, R26 ;  /* 0x000000ffff047224 */ /* 0x000fe400078e001a */
[----:B------:R-:W-:Y:S01]  /*0da0*/  IMAD.MOV.U32 R5, RZ, RZ, R27 ;  /* 0x000000ffff057224 */ /* 0x000fe200078e001b */
[----:B------:R-:W-:Y:S06]  /*0db0*/  RET.REL.NODEC R2 `(_Z16logarithm_taylorPdS_i) ;  /* 0xfffffff002907950 */ /* 0x000fec0003c3ffff */
.L_x_14:
[----:B------:R-:W-:-:S00]  /*0dc0*/  BRA `(.L_x_14) ;  /* 0xfffffffc00fc7947 */ /* 0x000fc0000383ffff */
[----:B------:R-:W-:-:S00]  /*0dd0*/  NOP ;  /* 0x0000000000007918 */ /* 0x000fc00000000000 */
        /* <DEDUP_REMOVED lines=10> */
.L_x_19:


//--------------------- .text._Z11log_libmathPdS_i --------------------------
	.section	.text._Z11log_libmathPdS_i,"ax",@progbits
	.align	128
        .global         _Z11log_libmathPdS_i
        .type           _Z11log_libmathPdS_i,@function
        .size           _Z11log_libmathPdS_i,(.L_x_21 - _Z11log_libmathPdS_i)
        .other          _Z11log_libmathPdS_i,@"STO_CUDA_ENTRY STV_DEFAULT"
_Z11log_libmathPdS_i:
.text._Z11log_libmathPdS_i:
        /* <DEDUP_REMOVED lines=12> */
[----:B------:R-:W-:Y:S01]  /*00c0*/  BSSY.RECONVERGENT B0, `(.L_x_15) ;  /* 0x0000053000007945 */ /* 0x000fe20003800200 */
[----:B--2---:R-:W-:Y:S01]  /*00d0*/  ISETP.GT.AND P0, PT, R5, 0xfffff, PT ;  /* 0x000fffff0500780c */ /* 0x004fe20003f04270 */
[----:B------:R-:W-:Y:S01]  /*00e0*/  IMAD.MOV.U32 R6, RZ, RZ, R4 ;  /* 0x000000ffff067224 */ /* 0x000fe200078e0004 */
[----:B------:R-:W-:Y:S01]  /*00f0*/  MOV R3, R5 ;  /* 0x0000000500037202 */ /* 0x000fe20000000f00 */
[----:B------:R-:W-:-:S10]  /*0100*/  IMAD.MOV.U32 R7, RZ, RZ, R5 ;  /* 0x000000ffff077224 */ /* 0x000fd400078e0005 */
[----:B------:R-:W-:-:S10]  /*0110*/  @!P0 DMUL R6, R6, 1.80143985094819840000e+16 ;  /* 0x4350000006068828 */ /* 0x000fd40000000000 */
[----:B------:R-:W-:Y:S02]  /*0120*/  @!P0 IMAD.MOV.U32 R3, RZ, RZ, R7 ;  /* 0x000000ffff038224 */ /* 0x000fe400078e0007 */
[----:B------:R-:W-:Y:S02]  /*0130*/  @!P0 IMAD.MOV.U32 R4, RZ, RZ, R6 ;  /* 0x000000ffff048224 */ /* 0x000fe400078e0006 */
[----:B------:R-:W-:-:S05]  /*0140*/  VIADD R2, R3, 0xffffffff ;  /* 0xffffffff03027836 */ /* 0x000fca0000000000 */
[----:B------:R-:W-:Y:S02]  /*0150*/  ISETP.GT.U32.AND P1, PT, R2, 0x7feffffe, PT ;  /* 0x7feffffe0200780c */ /* 0x000fe40003f24070 */
[----:B------:R-:W-:Y:S01]  /*0160*/  MOV R2, 0xfffffc01 ;  /* 0xfffffc0100027802 */ /* 0x000fe20000000f00 */
[----:B------:R-:W-:-:S10]  /*0170*/  @!P0 IMAD.MOV.U32 R2, RZ, RZ, -0x435 ;  /* 0xfffffbcbff028424 */ /* 0x000fd400078e00ff */
[----:B------:R-:W-:Y:S05]  /*0180*/  @P1 BRA `(.L_x_16) ;  /* 0x0000000400001947 */ /* 0x000fea0003800000 */
[----:B------:R-:W-:Y:S01]  /*0190*/  LOP3.LUT R5, R3, 0xfffff, RZ, 0xc0, !PT ;  /* 0x000fffff03057812 */ /* 0x000fe200078ec0ff */
[----:B------:R-:W-:Y:S01]  /*01a0*/  IMAD.MOV.U32 R6, RZ, RZ, RZ ;  /* 0x000000ffff067224 */ /* 0x000fe200078e00ff */
[----:B------:R-:W-:Y:S01]  /*01b0*/  MOV R14, 0x8b7a8b04 ;  /* 0x8b7a8b04000e7802 */ /* 0x000fe20000000f00 */
[----:B------:R-:W-:Y:S01]  /*01c0*/  IMAD.MOV.U32 R15, RZ, RZ, 0x3ed0ee25 ;  /* 0x3ed0ee25ff0f7424 */ /* 0x000fe200078e00ff */
[----:B------:R-:W-:Y:S01]  /*01d0*/  LOP3.LUT R5, R5, 0x3ff00000, RZ, 0xfc, !PT ;  /* 0x3ff0000005057812 */ /* 0x000fe200078efcff */
[----:B------:R-:W-:Y:S01]  /*01e0*/  UMOV UR6, 0x3ae80f1e ;  /* 0x3ae80f1e00067882 */ /* 0x000fe20000000000 */
[----:B------:R-:W-:Y:S01]  /*01f0*/  UMOV UR7, 0x3eb1380b ;  /* 0x3eb1380b00077882 */ /* 0x000fe20000000000 */
[----:B------:R-:W-:Y:S01]  /*0200*/  LEA.HI R16, R3, R2, RZ, 0xc ;  /* 0x0000000203107211 */ /* 0x000fe200078f60ff */
[----:B------:R-:W-:Y:S01]  /*0210*/  UMOV UR8, 0x80000000 ;  /* 0x8000000000087882 */ /* 0x000fe20000000000 */
[----:B------:R-:W-:Y:S01]  /*0220*/  ISETP.GE.U32.AND P0, PT, R5, 0x3ff6a09f, PT ;  /* 0x3ff6a09f0500780c */ /* 0x000fe20003f06070 */
[----:B------:R-:W-:Y:S01]  /*0230*/  UMOV UR9, 0x43300000 ;  /* 0x4330000000097882 */ /* 0x000fe20000000000 */
[----:B------:R-:W-:-:S11]  /*0240*/  MOV R17, 0x43300000 ;  /* 0x4330000000117802 */ /* 0x000fd60000000f00 */
[----:B------:R-:W-:Y:S01]  /*0250*/  @P0 IADD3 R7, PT, PT, R5, -0x100000, RZ ;  /* 0xfff0000005070810 */ /* 0x000fe20007ffe0ff */
[----:B------:R-:W-:-:S04]  /*0260*/  @P0 VIADD R16, R16, 0x1 ;  /* 0x0000000110100836 */ /* 0x000fc80000000000 */
[----:B------:R-:W-:Y:S01]  /*0270*/  @P0 IMAD.MOV.U32 R5, RZ, RZ, R7 ;  /* 0x000000ffff050224 */ /* 0x000fe200078e0007 */
[----:B------:R-:W-:-:S05]  /*0280*/  LOP3.LUT R16, R16, 0x80000000, RZ, 0x3c, !PT ;  /* 0x8000000010107812 */ /* 0x000fca00078e3cff */
[C---:B------:R-:W-:Y:S02]  /*0290*/  DADD R12, R4.reuse, 1 ;  /* 0x3ff00000040c7429 */ /* 0x040fe40000000000 */
[----:B------:R-:W-:-:S04]  /*02a0*/  DADD R4, R4, -1 ;  /* 0xbff0000004047429 */ /* 0x000fc80000000000 */
[----:B------:R-:W0:Y:S02]  /*02b0*/  MUFU.RCP64H R7, R13 ;  /* 0x0000000d00077308 */ /* 0x000e240000001800 */
[----:B0-----:R-:W-:-:S08]  /*02c0*/  DFMA R8, -R12, R6, 1 ;  /* 0x3ff000000c08742b */ /* 0x001fd00000000106 */
[----:B------:R-:W-:-:S08]  /*02d0*/  DFMA R8, R8, R8, R8 ;  /* 0x000000080808722b */ /* 0x000fd00000000008 */
[----:B------:R-:W-:-:S08]  /*02e0*/  DFMA R6, R6, R8, R6 ;  /* 0x000000080606722b */ /* 0x000fd00000000006 */
[----:B------:R-:W-:-:S08]  /*02f0*/  DMUL R8, R4, R6 ;  /* 0x0000000604087228 */ /* 0x000fd00000000000 */
[----:B------:R-:W-:-:S08]  /*0300*/  DFMA R8, R4, R6, R8 ;  /* 0x000000060408722b */ /* 0x000fd00000000008 */
[----:B------:R-:W-:Y:S02]  /*0310*/  DMUL R10, R8, R8 ;  /* 0x00000008080a7228 */ /* 0x000fe40000000000 */
[----:B------:R-:W-:-:S06]  /*0320*/  DADD R2, R4, -R8 ;  /* 0x0000000004027229 */ /* 0x000fcc0000000808 */
[----:B------:R-:W-:Y:S01]  /*0330*/  DFMA R12, R10, UR6, R14 ;  /* 0x000000060a0c7c2b */ /* 0x000fe2000800000e */
[----:B------:R-:W-:Y:S01]  /*0340*/  UMOV UR6, 0x9f02676f ;  /* 0x9f02676f00067882 */ /* 0x000fe20000000000 */
[----:B------:R-:W-:Y:S01]  /*0350*/  UMOV UR7, 0x3ef3b266 ;  /* 0x3ef3b26600077882 */ /* 0x000fe20000000000 */
[----:B------:R-:W-:Y:S02]  /*0360*/  DADD R14, R2, R2 ;  /* 0x00000000020e7229 */ /* 0x000fe40000000002 */
[----:B------:R-:W-:Y:S01]  /*0370*/  DADD R2, R16, -UR8 ;  /* 0x8000000810027e29 */ /* 0x000fe20008000000 */
[----:B------:R-:W-:Y:S01]  /*0380*/  UMOV UR8, 0xfefa39ef ;  /* 0xfefa39ef00087882 */ /* 0x000fe20000000000 */
[----:B------:R-:W-:Y:S01]  /*0390*/  UMOV UR9, 0x3fe62e42 ;  /* 0x3fe62e4200097882 */ /* 0x000fe20000000000 */
[----:B------:R-:W-:Y:S01]  /*03a0*/  DFMA R12, R10, R12, UR6 ;  /* 0x000000060a0c7e2b */ /* 0x000fe2000800000c */
[----:B------:R-:W-:Y:S01]  /*03b0*/  UMOV UR6, 0xa9ab0956 ;  /* 0xa9ab095600067882 */ /* 0x000fe20000000000 */
[----:B------:R-:W-:Y:S01]  /*03c0*/  UMOV UR7, 0x3f1745cb ;  /* 0x3f1745cb00077882 */ /* 0x000fe20000000000 */
[----:B------:R-:W-:-:S02]  /*03d0*/  DFMA R14, R4, -R8, R14 ;  /* 0x80000008040e722b */ /* 0x000fc4000000000e */
[----:B------:R-:W-:-:S03]  /*03e0*/  DFMA R4, R2, UR8, R8 ;  /* 0x0000000802047c2b */ /* 0x000fc60008000008 */
[----:B------:R-:W-:Y:S01]  /*03f0*/  DFMA R12, R10, R12, UR6 ;  /* 0x000000060a0c7e2b */ /* 0x000fe2000800000c */
[----:B------:R-:W-:Y:S01]  /*0400*/  UMOV UR6, 0x2d1b5154 ;  /* 0x2d1b515400067882 */ /* 0x000fe20000000000 */
[----:B------:R-:W-:Y:S01]  /*0410*/  UMOV UR7, 0x3f3c71c7 ;  /* 0x3f3c71c700077882 */ /* 0x000fe20000000000 */
[----:B------:R-:W-:-:S05]  /*0420*/  DMUL R14, R6, R14 ;  /* 0x0000000e060e7228 */ /* 0x000fca0000000000 */
[----:B------:R-:W-:Y:S01]  /*0430*/  DFMA R12, R10, R12, UR6 ;  /* 0x000000060a0c7e2b */ /* 0x000fe2000800000c */
[----:B------:R-:W-:Y:S01]  /*0440*/  UMOV UR6, 0x923be72d ;  /* 0x923be72d00067882 */ /* 0x000fe20000000000 */
[----:B------:R-:W-:-:S06]  /*0450*/  UMOV UR7, 0x3f624924 ;  /* 0x3f62492400077882 */ /* 0x000fcc0000000000 */
        /* <DEDUP_REMOVED lines=8> */
[----:B------:R-:W-:Y:S02]  /*04e0*/  UMOV UR7, 0x3fe62e42 ;  /* 0x3fe62e4200077882 */ /* 0x000fe40000000000 */
[----:B------:R-:W-:Y:S01]  /*04f0*/  DFMA R16, R2, -UR6, R4 ;  /* 0x8000000602107c2b */ /* 0x000fe20008000004 */
[----:B------:R-:W-:Y:S01]  /*0500*/  UMOV UR6, 0x3b39803f ;  /* 0x3b39803f00067882 */ /* 0x000fe20000000000 */
[----:B------:R-:W-:Y:S02]  /*0510*/  UMOV UR7, 0x3c7abc9e ;  /* 0x3c7abc9e00077882 */ /* 0x000fe40000000000 */
[----:B------:R-:W-:-:S04]  /*0520*/  DMUL R12, R10, R12 ;  /* 0x0000000c0a0c7228 */ /* 0x000fc80000000000 */
[----:B------:R-:W-:-:S04]  /*0530*/  DADD R16, -R8, R16 ;  /* 0x0000000008107229 */ /* 0x000fc80000000110 */
[----:B------:R-:W-:-:S08]  /*0540*/  DFMA R12, R8, R12, R14 ;  /* 0x0000000c080c722b */ /* 0x000fd0000000000e */
[----:B------:R-:W-:-:S08]  /*0550*/  DADD R12, R12, -R16 ;  /* 0x000000000c0c7229 */ /* 0x000fd00000000810 */
[----:B------:R-:W-:-:S08]  /*0560*/  DFMA R12, R2, UR6, R12 ;  /* 0x00000006020c7c2b */ /* 0x000fd0000800000c */
[----:B------:R-:W-:Y:S01]  /*0570*/  DADD R4, R4, R12 ;  /* 0x0000000004047229 */ /* 0x000fe2000000000c */
[----:B------:R-:W-:Y:S10]  /*0580*/  BRA `(.L_x_17) ;  /* 0x0000000000187947 */ /* 0x000ff40003800000 */
.L_x_16:
[----:B------:R-:W-:Y:S01]  /*0590*/  IMAD.MOV.U32 R2, RZ, RZ, 0x0 ;  /* 0x00000000ff027424 */ /* 0x000fe200078e00ff */
[----:B------:R-:W-:Y:S02]  /*05a0*/  MOV R3, 0x7ff00000 ;  /* 0x7ff0000000037802 */ /* 0x000fe40000000f00 */
[----:B------:R-:W-:-:S04]  /*05b0*/  LOP3.LUT P0, RZ, R7, 0x7fffffff, RZ, 0xc0, !PT ;  /* 0x7fffffff07ff7812 */ /* 0x000fc8000780c0ff */
[----:B------:R-:W-:-:S10]  /*05c0*/  DFMA R2, R6, R2, +INF ;  /* 0x7ff000000602742b */ /* 0x000fd40000000002 */
[----:B------:R-:W-:Y:S02]  /*05d0*/  FSEL R4, R2, RZ, P0 ;  /* 0x000000ff02047208 */ /* 0x000fe40000000000 */
[----:B------:R-:W-:-:S07]  /*05e0*/  FSEL R5, R3, -QNAN , P0 ;  /* 0xfff0000003057808 */ /* 0x000fce0000000000 */
.L_x_17:
[----:B------:R-:W-:Y:S05]  /*05f0*/  BSYNC.RECONVERGENT B0 ;  /* 0x0000000000007941 */ /* 0x000fea0003800200 */
.L_x_15:
[----:B------:R-:W0:Y:S02]  /*0600*/  LDC.64 R2, c[0x0][0x388] ;  /* 0x0000e200ff027b82 */ /* 0x000e240000000a00 */
[----:B0-----:R-:W-:-:S05]  /*0610*/  IMAD.WIDE R2, R0, 0x8, R2 ;  /* 0x0000000800027825 */ /* 0x001fca00078e0202 */
[----:B------:R-:W-:Y:S01]  /*0620*/  STG.E.64 desc[UR4][R2.64], R4 ;  /* 0x0000000402007986 */ /* 0x000fe2000c101b04 */
[----:B------:R-:W-:Y:S05]  /*0630*/  EXIT ;  /* 0x000000000000794d */ /* 0x000fea0003800000 */
.L_x_18:
        /* <DEDUP_REMOVED lines=12> */
.L_x_21:


//--------------------- .nv.shared.reserved.0     --------------------------
	.section	.nv.shared.reserved.0,"aw",@nobits
	.weak		__nv_reservedSMEM_offset_0_alias
	.size		__nv_reservedSMEM_offset_0_alias, 0, 64
	.other		__nv_reservedSMEM_offset_0_alias,@"STO_CUDA_RESERVED_SHARED STV_DEFAULT"
__nv_reservedSMEM_offset_0_alias:
	.zero		0
	.zero		64


//--------------------- .nv.constant0._Z16logarithm_taylorPdS_i --------------------------
	.section	.nv.constant0._Z16logarithm_taylorPdS_i,"a",@progbits
	.sectionflags	@""
	.align	4
.nv.constant0._Z16logarithm_taylorPdS_i:
	.zero		916


//--------------------- .nv.constant0._Z11log_libmathPdS_i --------------------------
	.section	.nv.constant0._Z11log_libmathPdS_i,"a",@progbits
	.sectionflags	@""
	.align	4
.nv.constant0._Z11log_libmathPdS_i:
	.zero		916


//--------------------- SYMBOLS --------------------------

	.type		.nv.reservedSmem.offset0,@object
	.size		.nv.reservedSmem.offset0,0x4
